//
// Generated by NVIDIA NVVM Compiler
//
// Compiler Build ID: CL-36424714
// Cuda compilation tools, release 13.0, V13.0.88
// Based on NVVM 20.0.0
//

.version 9.0
.target sm_100
.address_size 64

	// .globl	_ZN3cub18CUB_300001_SM_10006detail11EmptyKernelIvEEvv
.global .align 1 .b8 _ZN30_INTERNAL_c4f31890_4_k_cu_main4cuda3std3__45__cpo5beginE[1];
.global .align 1 .b8 _ZN30_INTERNAL_c4f31890_4_k_cu_main4cuda3std3__45__cpo3endE[1];
.global .align 1 .b8 _ZN30_INTERNAL_c4f31890_4_k_cu_main4cuda3std3__45__cpo6cbeginE[1];
.global .align 1 .b8 _ZN30_INTERNAL_c4f31890_4_k_cu_main4cuda3std3__45__cpo4cendE[1];
.global .align 1 .b8 _ZN30_INTERNAL_c4f31890_4_k_cu_main4cuda3std3__45__cpo6rbeginE[1];
.global .align 1 .b8 _ZN30_INTERNAL_c4f31890_4_k_cu_main4cuda3std3__45__cpo4rendE[1];
.global .align 1 .b8 _ZN30_INTERNAL_c4f31890_4_k_cu_main4cuda3std3__45__cpo7crbeginE[1];
.global .align 1 .b8 _ZN30_INTERNAL_c4f31890_4_k_cu_main4cuda3std3__45__cpo5crendE[1];
.global .align 1 .b8 _ZN30_INTERNAL_c4f31890_4_k_cu_main4cuda3std3__432_GLOBAL__N__c4f31890_4_k_cu_main6ignoreE[1];
.global .align 1 .b8 _ZN30_INTERNAL_c4f31890_4_k_cu_main4cuda3std3__419piecewise_constructE[1];
.global .align 1 .b8 _ZN30_INTERNAL_c4f31890_4_k_cu_main4cuda3std3__48in_placeE[1];
.global .align 1 .b8 _ZN30_INTERNAL_c4f31890_4_k_cu_main4cuda3std3__420unreachable_sentinelE[1];
.global .align 1 .b8 _ZN30_INTERNAL_c4f31890_4_k_cu_main4cuda3std3__47nulloptE[1];
.global .align 1 .b8 _ZN30_INTERNAL_c4f31890_4_k_cu_main4cuda3std3__48unexpectE[1];
.global .align 1 .b8 _ZN30_INTERNAL_c4f31890_4_k_cu_main4cuda3std6ranges3__45__cpo4swapE[1];
.global .align 1 .b8 _ZN30_INTERNAL_c4f31890_4_k_cu_main4cuda3std6ranges3__45__cpo9iter_moveE[1];
.global .align 1 .b8 _ZN30_INTERNAL_c4f31890_4_k_cu_main4cuda3std6ranges3__45__cpo5beginE[1];
.global .align 1 .b8 _ZN30_INTERNAL_c4f31890_4_k_cu_main4cuda3std6ranges3__45__cpo3endE[1];
.global .align 1 .b8 _ZN30_INTERNAL_c4f31890_4_k_cu_main4cuda3std6ranges3__45__cpo6cbeginE[1];
.global .align 1 .b8 _ZN30_INTERNAL_c4f31890_4_k_cu_main4cuda3std6ranges3__45__cpo4cendE[1];
.global .align 1 .b8 _ZN30_INTERNAL_c4f31890_4_k_cu_main4cuda3std6ranges3__45__cpo7advanceE[1];
.global .align 1 .b8 _ZN30_INTERNAL_c4f31890_4_k_cu_main4cuda3std6ranges3__45__cpo9iter_swapE[1];
.global .align 1 .b8 _ZN30_INTERNAL_c4f31890_4_k_cu_main4cuda3std6ranges3__45__cpo4nextE[1];
.global .align 1 .b8 _ZN30_INTERNAL_c4f31890_4_k_cu_main4cuda3std6ranges3__45__cpo4prevE[1];
.global .align 1 .b8 _ZN30_INTERNAL_c4f31890_4_k_cu_main4cuda3std6ranges3__45__cpo4dataE[1];
.global .align 1 .b8 _ZN30_INTERNAL_c4f31890_4_k_cu_main4cuda3std6ranges3__45__cpo5cdataE[1];
.global .align 1 .b8 _ZN30_INTERNAL_c4f31890_4_k_cu_main4cuda3std6ranges3__45__cpo4sizeE[1];
.global .align 1 .b8 _ZN30_INTERNAL_c4f31890_4_k_cu_main4cuda3std6ranges3__45__cpo5ssizeE[1];
.global .align 1 .b8 _ZN30_INTERNAL_c4f31890_4_k_cu_main4cuda3std6ranges3__45__cpo8distanceE[1];
.global .align 1 .b8 _ZN30_INTERNAL_c4f31890_4_k_cu_main6thrust24THRUST_300001_SM_1000_NS6system6detail10sequential3seqE[1];
.global .align 1 .b8 _ZN30_INTERNAL_c4f31890_4_k_cu_main6thrust24THRUST_300001_SM_1000_NS12placeholders2_1E[1];
.global .align 1 .b8 _ZN30_INTERNAL_c4f31890_4_k_cu_main6thrust24THRUST_300001_SM_1000_NS12placeholders2_2E[1];
.global .align 1 .b8 _ZN30_INTERNAL_c4f31890_4_k_cu_main6thrust24THRUST_300001_SM_1000_NS12placeholders2_3E[1];
.global .align 1 .b8 _ZN30_INTERNAL_c4f31890_4_k_cu_main6thrust24THRUST_300001_SM_1000_NS12placeholders2_4E[1];
.global .align 1 .b8 _ZN30_INTERNAL_c4f31890_4_k_cu_main6thrust24THRUST_300001_SM_1000_NS12placeholders2_5E[1];
.global .align 1 .b8 _ZN30_INTERNAL_c4f31890_4_k_cu_main6thrust24THRUST_300001_SM_1000_NS12placeholders2_6E[1];
.global .align 1 .b8 _ZN30_INTERNAL_c4f31890_4_k_cu_main6thrust24THRUST_300001_SM_1000_NS12placeholders2_7E[1];
.global .align 1 .b8 _ZN30_INTERNAL_c4f31890_4_k_cu_main6thrust24THRUST_300001_SM_1000_NS12placeholders2_8E[1];
.global .align 1 .b8 _ZN30_INTERNAL_c4f31890_4_k_cu_main6thrust24THRUST_300001_SM_1000_NS12placeholders2_9E[1];
.global .align 1 .b8 _ZN30_INTERNAL_c4f31890_4_k_cu_main6thrust24THRUST_300001_SM_1000_NS12placeholders3_10E[1];

.visible .entry _ZN3cub18CUB_300001_SM_10006detail11EmptyKernelIvEEvv()
{


	ret;

}
	// .globl	_ZN3cub18CUB_300001_SM_10006detail8for_each13static_kernelINS2_12policy_hub_t12policy_500_tEiNS2_12op_wrapper_tIi6SquarePiEEEEvT0_T1_
.visible .entry _ZN3cub18CUB_300001_SM_10006detail8for_each13static_kernelINS2_12policy_hub_t12policy_500_tEiNS2_12op_wrapper_tIi6SquarePiEEEEvT0_T1_(
	.param .u32 _ZN3cub18CUB_300001_SM_10006detail8for_each13static_kernelINS2_12policy_hub_t12policy_500_tEiNS2_12op_wrapper_tIi6SquarePiEEEEvT0_T1__param_0,
	.param .align 8 .b8 _ZN3cub18CUB_300001_SM_10006detail8for_each13static_kernelINS2_12policy_hub_t12policy_500_tEiNS2_12op_wrapper_tIi6SquarePiEEEEvT0_T1__param_1[16]
)
.maxntid 256
{
	.reg .pred 	%p<4>;
	.reg .b16 	%rs<9>;
	.reg .b32 	%r<29>;
	.reg .b64 	%rd<10>;

	ld.param.u64 	%rd2, [_ZN3cub18CUB_300001_SM_10006detail8for_each13static_kernelINS2_12policy_hub_t12policy_500_tEiNS2_12op_wrapper_tIi6SquarePiEEEEvT0_T1__param_1];
	ld.param.u32 	%r14, [_ZN3cub18CUB_300001_SM_10006detail8for_each13static_kernelINS2_12policy_hub_t12policy_500_tEiNS2_12op_wrapper_tIi6SquarePiEEEEvT0_T1__param_0];
	mov.u32 	%r15, %ctaid.x;
	shl.b32 	%r1, %r15, 9;
	sub.s32 	%r2, %r14, %r1;
	setp.lt.s32 	%p1, %r2, 512;
	@%p1 bra 	$L__BB1_2;
	mov.u32 	%r23, %tid.x;
	add.s32 	%r24, %r23, %r1;
	cvta.to.global.u64 	%rd7, %rd2;
	mul.wide.u32 	%rd8, %r24, 4;
	add.s64 	%rd9, %rd7, %rd8;
	ld.global.u32 	%r25, [%rd9];
	mul.lo.s32 	%r26, %r25, %r25;
	st.global.u32 	[%rd9], %r26;
	ld.global.u32 	%r27, [%rd9+1024];
	mul.lo.s32 	%r28, %r27, %r27;
	st.global.u32 	[%rd9+1024], %r28;
	bra.uni 	$L__BB1_6;
$L__BB1_2:
	cvta.to.global.u64 	%rd1, %rd2;
	mov.u32 	%r3, %tid.x;
	setp.ge.s32 	%p2, %r3, %r2;
	@%p2 bra 	$L__BB1_4;
	add.s32 	%r16, %r1, %r3;
	mul.wide.u32 	%rd3, %r16, 4;
	add.s64 	%rd4, %rd1, %rd3;
	ld.global.u32 	%r17, [%rd4];
	mul.lo.s32 	%r18, %r17, %r17;
	st.global.u32 	[%rd4], %r18;
$L__BB1_4:
	add.s32 	%r19, %r3, 256;
	setp.ge.s32 	%p3, %r19, %r2;
	@%p3 bra 	$L__BB1_6;
	add.s32 	%r20, %r1, %r3;
	mul.wide.u32 	%rd5, %r20, 4;
	add.s64 	%rd6, %rd1, %rd5;
	ld.global.u32 	%r21, [%rd6+1024];
	mul.lo.s32 	%r22, %r21, %r21;
	st.global.u32 	[%rd6+1024], %r22;
$L__BB1_6:
	ret;

}


// ===== COMPILED SASS (sm_100) =====

	.target	sm_100

	.elftype	@"ET_EXEC"


//--------------------- .note.nv.tkinfo           --------------------------
	.section	.note.nv.tkinfo,"",@"SHT_NOTE"
	.sectionflags	@"SHF_NOTE_NV_TKINFO"
	.tkinfo
        /*0018*/ 	.word	0x00000002
        /*0030*/ 	.string	""
        /*0030*/ 	.string	"ptxas"
        /*0030*/ 	.string	"Cuda compilation tools, release 13.0, V13.0.88"
        /*0030*/ 	.string	"Build cuda_13.0.r13.0/compiler.36424714_0"
        /*0030*/ 	.string	"-arch sm_100 -m 64 "



//--------------------- .note.nv.cuinfo           --------------------------
	.section	.note.nv.cuinfo,"",@"SHT_NOTE"
	.sectionflags	@"SHF_NOTE_NV_CUINFO"
        /*0018*/ 	.short	0x0002
        /*001a*/ 	.short	0x0064
        /*001c*/ 	.short	0x0082
	.zero		2


//--------------------- .nv.info                  --------------------------
	.section	.nv.info,"",@"SHT_CUDA_INFO"
	.align	4


	//----- nvinfo : EIATTR_REGCOUNT
	.align		4
        /*0000*/ 	.byte	0x04, 0x2f
        /*0002*/ 	.short	(.L_41 - .L_40)
	.align		4
.L_40:
        /*0004*/ 	.word	index@(_ZN3cub18CUB_300001_SM_10006detail11EmptyKernelIvEEvv)
        /*0008*/ 	.word	0x00000004


	//----- nvinfo : EIATTR_FRAME_SIZE
	.align		4
.L_41:
        /*000c*/ 	.byte	0x04, 0x11
        /*000e*/ 	.short	(.L_43 - .L_42)
	.align		4
.L_42:
        /*0010*/ 	.word	index@(_ZN3cub18CUB_300001_SM_10006detail11EmptyKernelIvEEvv)
        /*0014*/ 	.word	0x00000000


	//----- nvinfo : EIATTR_REGCOUNT
	.align		4
.L_43:
        /*0018*/ 	.byte	0x04, 0x2f
        /*001a*/ 	.short	(.L_45 - .L_44)
	.align		4
.L_44:
        /*001c*/ 	.word	index@(_ZN3cub18CUB_300001_SM_10006detail8for_each13static_kernelINS2_12policy_hub_t12policy_500_tEiNS2_12op_wrapper_tIi6SquarePiEEEEvT0_T1_)
        /*0020*/ 	.word	0x0000000a


	//----- nvinfo : EIATTR_FRAME_SIZE
	.align		4
.L_45:
        /*0024*/ 	.byte	0x04, 0x11
        /*0026*/ 	.short	(.L_47 - .L_46)
	.align		4
.L_46:
        /*0028*/ 	.word	index@(_ZN3cub18CUB_300001_SM_10006detail8for_each13static_kernelINS2_12policy_hub_t12policy_500_tEiNS2_12op_wrapper_tIi6SquarePiEEEEvT0_T1_)
        /*002c*/ 	.word	0x00000000


	//----- nvinfo : EIATTR_MIN_STACK_SIZE
	.align		4
.L_47:
        /*0030*/ 	.byte	0x04, 0x12
        /*0032*/ 	.short	(.L_49 - .L_48)
	.align		4
.L_48:
        /*0034*/ 	.word	index@(_ZN3cub18CUB_300001_SM_10006detail8for_each13static_kernelINS2_12policy_hub_t12policy_500_tEiNS2_12op_wrapper_tIi6SquarePiEEEEvT0_T1_)
        /*0038*/ 	.word	0x00000000


	//----- nvinfo : EIATTR_MIN_STACK_SIZE
	.align		4
.L_49:
        /*003c*/ 	.byte	0x04, 0x12
        /*003e*/ 	.short	(.L_51 - .L_50)
	.align		4
.L_50:
        /*0040*/ 	.word	index@(_ZN3cub18CUB_300001_SM_10006detail11EmptyKernelIvEEvv)
        /*0044*/ 	.word	0x00000000
.L_51:


//--------------------- .nv.compat                --------------------------
	.section	.nv.compat,"",@"SHT_CUDA_COMPAT_INFO"
	.align	4
        /*0000*/ 	.byte	0x02, 0x09, 0x00, 0x00, 0x02, 0x02, 0x01, 0x00, 0x02, 0x05, 0x05, 0x00, 0x03, 0x07, 0x01, 0x01
        /*0010*/ 	.byte	0x02, 0x03, 0x00, 0x00, 0x02, 0x06, 0x01, 0x00, 0x04, 0x0b, 0x08, 0x00, 0x09, 0x00, 0x00, 0x00
        /*0020*/ 	.byte	0x00, 0x00, 0x00, 0x00


//--------------------- .nv.info._ZN3cub18CUB_300001_SM_10006detail8for_each13static_kernelINS2_12policy_hub_t12policy_500_tEiNS2_12op_wrapper_tIi6SquarePiEEEEvT0_T1_ --------------------------
	.section	.nv.info._ZN3cub18CUB_300001_SM_10006detail8for_each13static_kernelINS2_12policy_hub_t12policy_500_tEiNS2_12op_wrapper_tIi6SquarePiEEEEvT0_T1_,"",@"SHT_CUDA_INFO"
	.sectionflags	@""
	.align	4


	//----- nvinfo : EIATTR_CUDA_API_VERSION
	.align		4
        /*0000*/ 	.byte	0x04, 0x37
        /*0002*/ 	.short	(.L_53 - .L_52)
.L_52:
        /*0004*/ 	.word	0x00000082


	//----- nvinfo : EIATTR_KPARAM_INFO
	.align		4
.L_53:
        /*0008*/ 	.byte	0x04, 0x17
        /*000a*/ 	.short	(.L_55 - .L_54)
.L_54:
        /*000c*/ 	.word	0x00000000
        /*0010*/ 	.short	0x0001
        /*0012*/ 	.short	0x0008
        /*0014*/ 	.byte	0x00, 0xf0, 0x41, 0x00


	//----- nvinfo : EIATTR_KPARAM_INFO
	.align		4
.L_55:
        /*0018*/ 	.byte	0x04, 0x17
        /*001a*/ 	.short	(.L_57 - .L_56)
.L_56:
        /*001c*/ 	.word	0x00000000
        /*0020*/ 	.short	0x0000
        /*0022*/ 	.short	0x0000
        /*0024*/ 	.byte	0x00, 0xf0, 0x11, 0x00


	//----- nvinfo : EIATTR_SPARSE_MMA_MASK
	.align		4
.L_57:
        /*0028*/ 	.byte	0x03, 0x50
        /*002a*/ 	.short	0x0000


	//----- nvinfo : EIATTR_MAXREG_COUNT
	.align		4
        /*002c*/ 	.byte	0x03, 0x1b
        /*002e*/ 	.short	0x00ff


	//----- nvinfo : EIATTR_MERCURY_ISA_VERSION
	.align		4
        /*0030*/ 	.byte	0x03, 0x5f
        /*0032*/ 	.short	0x0101


	//----- nvinfo : EIATTR_VRC_CTA_INIT_COUNT
	.align		4
        /*0034*/ 	.byte	0x02, 0x4a
	.zero		1
	.zero		1


	//----- nvinfo : EIATTR_EXIT_INSTR_OFFSETS
	.align		4
        /*0038*/ 	.byte	0x04, 0x1c
        /*003a*/ 	.short	(.L_59 - .L_58)


	//   ....[0]....
.L_58:
        /*003c*/ 	.word	0x00000110


	//   ....[1]....
        /*0040*/ 	.word	0x000001f0


	//   ....[2]....
        /*0044*/ 	.word	0x00000260


	//----- nvinfo : EIATTR_MAX_THREADS
	.align		4
.L_59:
        /*0048*/ 	.byte	0x04, 0x05
        /*004a*/ 	.short	(.L_61 - .L_60)
.L_60:
        /*004c*/ 	.word	0x00000100
        /*0050*/ 	.word	0x00000001
        /*0054*/ 	.word	0x00000001


	//----- nvinfo : EIATTR_CRS_STACK_SIZE
	.align		4
.L_61:
        /*0058*/ 	.byte	0x04, 0x1e
        /*005a*/ 	.short	(.L_63 - .L_62)
.L_62:
        /*005c*/ 	.word	0x00000000


	//----- nvinfo : EIATTR_CBANK_PARAM_SIZE
	.align		4
.L_63:
        /*0060*/ 	.byte	0x03, 0x19
        /*0062*/ 	.short	0x0018


	//----- nvinfo : EIATTR_PARAM_CBANK
	.align		4
        /*0064*/ 	.byte	0x04, 0x0a
        /*0066*/ 	.short	(.L_65 - .L_64)
	.align		4
.L_64:
        /*0068*/ 	.word	index@(.nv.constant0._ZN3cub18CUB_300001_SM_10006detail8for_each13static_kernelINS2_12policy_hub_t12policy_500_tEiNS2_12op_wrapper_tIi6SquarePiEEEEvT0_T1_)
        /*006c*/ 	.short	0x0380
        /*006e*/ 	.short	0x0018


	//----- nvinfo : EIATTR_SW_WAR
	.align		4
.L_65:
        /*0070*/ 	.byte	0x04, 0x36
        /*0072*/ 	.short	(.L_67 - .L_66)
.L_66:
        /*0074*/ 	.word	0x00000008
.L_67:


//--------------------- .nv.info._ZN3cub18CUB_300001_SM_10006detail11EmptyKernelIvEEvv --------------------------
	.section	.nv.info._ZN3cub18CUB_300001_SM_10006detail11EmptyKernelIvEEvv,"",@"SHT_CUDA_INFO"
	.sectionflags	@""
	.align	4


	//----- nvinfo : EIATTR_CUDA_API_VERSION
	.align		4
        /*0000*/ 	.byte	0x04, 0x37
        /*0002*/ 	.short	(.L_69 - .L_68)
.L_68:
        /*0004*/ 	.word	0x00000082


	//----- nvinfo : EIATTR_SPARSE_MMA_MASK
	.align		4
.L_69:
        /*0008*/ 	.byte	0x03, 0x50
        /*000a*/ 	.short	0x0000


	//----- nvinfo : EIATTR_MAXREG_COUNT
	.align		4
        /*000c*/ 	.byte	0x03, 0x1b
        /*000e*/ 	.short	0x00ff


	//----- nvinfo : EIATTR_MERCURY_ISA_VERSION
	.align		4
        /*0010*/ 	.byte	0x03, 0x5f
        /*0012*/ 	.short	0x0101


	//----- nvinfo : EIATTR_VRC_CTA_INIT_COUNT
	.align		4
        /*0014*/ 	.byte	0x02, 0x4a
	.zero		1
	.zero		1


	//----- nvinfo : EIATTR_EXIT_INSTR_OFFSETS
	.align		4
        /*0018*/ 	.byte	0x04, 0x1c
        /*001a*/ 	.short	(.L_71 - .L_70)


	//   ....[0]....
.L_70:
        /*001c*/ 	.word	0x00000010


	//----- nvinfo : EIATTR_SW_WAR
	.align		4
.L_71:
        /*0020*/ 	.byte	0x04, 0x36
        /*0022*/ 	.short	(.L_73 - .L_72)
.L_72:
        /*0024*/ 	.word	0x00000008
.L_73:


//--------------------- .nv.callgraph             --------------------------
	.section	.nv.callgraph,"",@"SHT_CUDA_CALLGRAPH"
	.align	4
	.sectionentsize	8
	.align		4
        /*0000*/ 	.word	0x00000000
	.align		4
        /*0004*/ 	.word	0xffffffff
	.align		4
        /*0008*/ 	.word	0x00000000
	.align		4
        /*000c*/ 	.word	0xfffffffe
	.align		4
        /*0010*/ 	.word	0x00000000
	.align		4
        /*0014*/ 	.word	0xfffffffd
	.align		4
        /*0018*/ 	.word	0x00000000
	.align		4
        /*001c*/ 	.word	0xfffffffc


//--------------------- .nv.constant4             --------------------------
	.section	.nv.constant4,"a",@progbits
	.align	8
	.align		8
.nv.constant4:
        /*0000*/ 	.dword	_ZN30_INTERNAL_c4f31890_4_k_cu_main4cuda3std3__45__cpo5beginE
	.align		8
        /*0008*/ 	.dword	_ZN30_INTERNAL_c4f31890_4_k_cu_main4cuda3std3__45__cpo3endE
	.align		8
        /*0010*/ 	.dword	_ZN30_INTERNAL_c4f31890_4_k_cu_main4cuda3std3__45__cpo6cbeginE
	.align		8
        /*0018*/ 	.dword	_ZN30_INTERNAL_c4f31890_4_k_cu_main4cuda3std3__45__cpo4cendE
	.align		8
        /*0020*/ 	.dword	_ZN30_INTERNAL_c4f31890_4_k_cu_main4cuda3std3__45__cpo6rbeginE
	.align		8
        /*0028*/ 	.dword	_ZN30_INTERNAL_c4f31890_4_k_cu_main4cuda3std3__45__cpo4rendE
	.align		8
        /*0030*/ 	.dword	_ZN30_INTERNAL_c4f31890_4_k_cu_main4cuda3std3__45__cpo7crbeginE
	.align		8
        /*0038*/ 	.dword	_ZN30_INTERNAL_c4f31890_4_k_cu_main4cuda3std3__45__cpo5crendE
	.align		8
        /*0040*/ 	.dword	_ZN30_INTERNAL_c4f31890_4_k_cu_main4cuda3std3__432_GLOBAL__N__c4f31890_4_k_cu_main6ignoreE
	.align		8
        /*0048*/ 	.dword	_ZN30_INTERNAL_c4f31890_4_k_cu_main4cuda3std3__419piecewise_constructE
	.align		8
        /*0050*/ 	.dword	_ZN30_INTERNAL_c4f31890_4_k_cu_main4cuda3std3__48in_placeE
	.align		8
        /*0058*/ 	.dword	_ZN30_INTERNAL_c4f31890_4_k_cu_main4cuda3std3__420unreachable_sentinelE
	.align		8
        /*0060*/ 	.dword	_ZN30_INTERNAL_c4f31890_4_k_cu_main4cuda3std3__47nulloptE
	.align		8
        /*0068*/ 	.dword	_ZN30_INTERNAL_c4f31890_4_k_cu_main4cuda3std3__48unexpectE
	.align		8
        /*0070*/ 	.dword	_ZN30_INTERNAL_c4f31890_4_k_cu_main4cuda3std6ranges3__45__cpo4swapE
	.align		8
        /*0078*/ 	.dword	_ZN30_INTERNAL_c4f31890_4_k_cu_main4cuda3std6ranges3__45__cpo9iter_moveE
	.align		8
        /*0080*/ 	.dword	_ZN30_INTERNAL_c4f31890_4_k_cu_main4cuda3std6ranges3__45__cpo5beginE
	.align		8
        /*0088*/ 	.dword	_ZN30_INTERNAL_c4f31890_4_k_cu_main4cuda3std6ranges3__45__cpo3endE
	.align		8
        /*0090*/ 	.dword	_ZN30_INTERNAL_c4f31890_4_k_cu_main4cuda3std6ranges3__45__cpo6cbeginE
	.align		8
        /*0098*/ 	.dword	_ZN30_INTERNAL_c4f31890_4_k_cu_main4cuda3std6ranges3__45__cpo4cendE
	.align		8
        /*00a0*/ 	.dword	_ZN30_INTERNAL_c4f31890_4_k_cu_main4cuda3std6ranges3__45__cpo7advanceE
	.align		8
        /*00a8*/ 	.dword	_ZN30_INTERNAL_c4f31890_4_k_cu_main4cuda3std6ranges3__45__cpo9iter_swapE
	.align		8
        /*00b0*/ 	.dword	_ZN30_INTERNAL_c4f31890_4_k_cu_main4cuda3std6ranges3__45__cpo4nextE
	.align		8
        /*00b8*/ 	.dword	_ZN30_INTERNAL_c4f31890_4_k_cu_main4cuda3std6ranges3__45__cpo4prevE
	.align		8
        /*00c0*/ 	.dword	_ZN30_INTERNAL_c4f31890_4_k_cu_main4cuda3std6ranges3__45__cpo4dataE
	.align		8
        /*00c8*/ 	.dword	_ZN30_INTERNAL_c4f31890_4_k_cu_main4cuda3std6ranges3__45__cpo5cdataE
	.align		8
        /*00d0*/ 	.dword	_ZN30_INTERNAL_c4f31890_4_k_cu_main4cuda3std6ranges3__45__cpo4sizeE
	.align		8
        /*00d8*/ 	.dword	_ZN30_INTERNAL_c4f31890_4_k_cu_main4cuda3std6ranges3__45__cpo5ssizeE
	.align		8
        /*00e0*/ 	.dword	_ZN30_INTERNAL_c4f31890_4_k_cu_main4cuda3std6ranges3__45__cpo8distanceE
	.align		8
        /*00e8*/ 	.dword	_ZN30_INTERNAL_c4f31890_4_k_cu_main6thrust24THRUST_300001_SM_1000_NS6system6detail10sequential3seqE
	.align		8
        /*00f0*/ 	.dword	_ZN30_INTERNAL_c4f31890_4_k_cu_main6thrust24THRUST_300001_SM_1000_NS12placeholders2_1E
	.align		8
        /*00f8*/ 	.dword	_ZN30_INTERNAL_c4f31890_4_k_cu_main6thrust24THRUST_300001_SM_1000_NS12placeholders2_2E
	.align		8
        /*0100*/ 	.dword	_ZN30_INTERNAL_c4f31890_4_k_cu_main6thrust24THRUST_300001_SM_1000_NS12placeholders2_3E
	.align		8
        /*0108*/ 	.dword	_ZN30_INTERNAL_c4f31890_4_k_cu_main6thrust24THRUST_300001_SM_1000_NS12placeholders2_4E
	.align		8
        /*0110*/ 	.dword	_ZN30_INTERNAL_c4f31890_4_k_cu_main6thrust24THRUST_300001_SM_1000_NS12placeholders2_5E
	.align		8
        /*0118*/ 	.dword	_ZN30_INTERNAL_c4f31890_4_k_cu_main6thrust24THRUST_300001_SM_1000_NS12placeholders2_6E
	.align		8
        /*0120*/ 	.dword	_ZN30_INTERNAL_c4f31890_4_k_cu_main6thrust24THRUST_300001_SM_1000_NS12placeholders2_7E
	.align		8
        /*0128*/ 	.dword	_ZN30_INTERNAL_c4f31890_4_k_cu_main6thrust24THRUST_300001_SM_1000_NS12placeholders2_8E
	.align		8
        /*0130*/ 	.dword	_ZN30_INTERNAL_c4f31890_4_k_cu_main6thrust24THRUST_300001_SM_1000_NS12placeholders2_9E
	.align		8
        /*0138*/ 	.dword	_ZN30_INTERNAL_c4f31890_4_k_cu_main6thrust24THRUST_300001_SM_1000_NS12placeholders3_10E


//--------------------- .text._ZN3cub18CUB_300001_SM_10006detail8for_each13static_kernelINS2_12policy_hub_t12policy_500_tEiNS2_12op_wrapper_tIi6SquarePiEEEEvT0_T1_ --------------------------
	.section	.text._ZN3cub18CUB_300001_SM_10006detail8for_each13static_kernelINS2_12policy_hub_t12policy_500_tEiNS2_12op_wrapper_tIi6SquarePiEEEEvT0_T1_,"ax",@progbits
	.align	128
        .global         _ZN3cub18CUB_300001_SM_10006detail8for_each13static_kernelINS2_12policy_hub_t12policy_500_tEiNS2_12op_wrapper_tIi6SquarePiEEEEvT0_T1_
        .type           _ZN3cub18CUB_300001_SM_10006detail8for_each13static_kernelINS2_12policy_hub_t12policy_500_tEiNS2_12op_wrapper_tIi6SquarePiEEEEvT0_T1_,@function
        .size           _ZN3cub18CUB_300001_SM_10006detail8for_each13static_kernelINS2_12policy_hub_t12policy_500_tEiNS2_12op_wrapper_tIi6SquarePiEEEEvT0_T1_,(.L_x_5 - _ZN3cub18CUB_300001_SM_10006detail8for_each13static_kernelINS2_12policy_hub_t12policy_500_tEiNS2_12op_wrapper_tIi6SquarePiEEEEvT0_T1_)
        .other          _ZN3cub18CUB_300001_SM_10006detail8for_each13static_kernelINS2_12policy_hub_t12policy_500_tEiNS2_12op_wrapper_tIi6SquarePiEEEEvT0_T1_,@"STO_CUDA_ENTRY STV_DEFAULT"
_ZN3cub18CUB_300001_SM_10006detail8for_each13static_kernelINS2_12policy_hub_t12policy_500_tEiNS2_12op_wrapper_tIi6SquarePiEEEEvT0_T1_:
.text._ZN3cub18CUB_300001_SM_10006detail8for_each13static_kernelINS2_12policy_hub_t12policy_500_tEiNS2_12op_wrapper_tIi6SquarePiEEEEvT0_T1_:
[----:B------:R-:W-:Y:S01]  /*0000*/  LDC R1, c[0x0][0x37c] ;  /* 0x0000df00ff017b82 */ /* 0x000fe20000000800 */
[----:B------:R-:W0:Y:S07]  /*0010*/  S2R R4, SR_CTAID.X ;  /* 0x0000000000047919 */ /* 0x000e2e0000002500 */
[----:B------:R-:W0:Y:S01]  /*0020*/  LDC R3, c[0x0][0x380] ;  /* 0x0000e000ff037b82 */ /* 0x000e220000000800 */
[----:B------:R-:W1:Y:S01]  /*0030*/  LDCU.64 UR4, c[0x0][0x358] ;  /* 0x00006b00ff0477ac */ /* 0x000e620008000a00 */
[----:B0-----:R-:W-:-:S05]  /*0040*/  IMAD R0, R4, -0x200, R3 ;  /* 0xfffffe0004007824 */ /* 0x001fca00078e0203 */
[----:B------:R-:W-:-:S13]  /*0050*/  ISETP.GE.AND P0, PT, R0, 0x200, PT ;  /* 0x000002000000780c */ /* 0x000fda0003f06270 */
[----:B-1----:R-:W-:Y:S05]  /*0060*/  @!P0 BRA `(.L_x_0) ;  /* 0x00000000002c8947 */ /* 0x002fea0003800000 */
[----:B------:R-:W0:Y:S01]  /*0070*/  S2R R5, SR_TID.X ;  /* 0x0000000000057919 */ /* 0x000e220000002100 */
[----:B------:R-:W1:Y:S01]  /*0080*/  LDC.64 R2, c[0x0][0x388] ;  /* 0x0000e200ff027b82 */ /* 0x000e620000000a00 */
[----:B0-----:R-:W-:-:S05]  /*0090*/  LEA R5, R4, R5, 0x9 ;  /* 0x0000000504057211 */ /* 0x001fca00078e48ff */
[----:B-1----:R-:W-:-:S05]  /*00a0*/  IMAD.WIDE.U32 R2, R5, 0x4, R2 ;  /* 0x0000000405027825 */ /* 0x002fca00078e0002 */
[----:B------:R-:W2:Y:S04]  /*00b0*/  LDG.E R0, desc[UR4][R2.64] ;  /* 0x0000000402007981 */ /* 0x000ea8000c1e1900 */
[----:B------:R-:W3:Y:S01]  /*00c0*/  LDG.E R4, desc[UR4][R2.64+0x400] ;  /* 0x0004000402047981 */ /* 0x000ee2000c1e1900 */
[----:B--2---:R-:W-:Y:S02]  /*00d0*/  IMAD R5, R0, R0, RZ ;  /* 0x0000000000057224 */ /* 0x004fe400078e02ff */
[----:B---3--:R-:W-:-:S03]  /*00e0*/  IMAD R7, R4, R4, RZ ;  /* 0x0000000404077224 */ /* 0x008fc600078e02ff */
[----:B------:R-:W-:Y:S04]  /*00f0*/  STG.E desc[UR4][R2.64], R5 ;  /* 0x0000000502007986 */ /* 0x000fe8000c101904 */
[----:B------:R-:W-:Y:S01]  /*0100*/  STG.E desc[UR4][R2.64+0x400], R7 ;  /* 0x0004000702007986 */ /* 0x000fe2000c101904 */
[----:B------:R-:W-:Y:S05]  /*0110*/  EXIT ;  /* 0x000000000000794d */ /* 0x000fea0003800000 */
.L_x_0:
[----:B------:R-:W0:Y:S01]  /*0120*/  S2R R7, SR_TID.X ;  /* 0x0000000000077919 */ /* 0x000e220000002100 */
[----:B------:R-:W-:Y:S01]  /*0130*/  BSSY.RECONVERGENT B0, `(.L_x_1) ;  /* 0x000000b000007945 */ /* 0x000fe20003800200 */
[C---:B0-----:R-:W-:Y:S02]  /*0140*/  ISETP.GE.AND P0, PT, R7.reuse, R0, PT ;  /* 0x000000000700720c */ /* 0x041fe40003f06270 */
[----:B------:R-:W-:-:S04]  /*0150*/  IADD3 R3, PT, PT, R7, 0x100, RZ ;  /* 0x0000010007037810 */ /* 0x000fc80007ffe0ff */
[----:B------:R-:W-:-:S07]  /*0160*/  ISETP.GE.AND P1, PT, R3, R0, PT ;  /* 0x000000000300720c */ /* 0x000fce0003f26270 */
[----:B------:R-:W-:Y:S06]  /*0170*/  @P0 BRA `(.L_x_2) ;  /* 0x0000000000180947 */ /* 0x000fec0003800000 */
[----:B------:R-:W0:Y:S01]  /*0180*/  LDC.64 R2, c[0x0][0x388] ;  /* 0x0000e200ff027b82 */ /* 0x000e220000000a00 */
[----:B------:R-:W-:-:S05]  /*0190*/  LEA R5, R4, R7, 0x9 ;  /* 0x0000000704057211 */ /* 0x000fca00078e48ff */
[----:B0-----:R-:W-:-:S05]  /*01a0*/  IMAD.WIDE.U32 R2, R5, 0x4, R2 ;  /* 0x0000000405027825 */ /* 0x001fca00078e0002 */
[----:B------:R-:W2:Y:S02]  /*01b0*/  LDG.E R0, desc[UR4][R2.64] ;  /* 0x0000000402007981 */ /* 0x000ea4000c1e1900 */
[----:B--2---:R-:W-:-:S05]  /*01c0*/  IMAD R5, R0, R0, RZ ;  /* 0x0000000000057224 */ /* 0x004fca00078e02ff */
[----:B------:R0:W-:Y:S02]  /*01d0*/  STG.E desc[UR4][R2.64], R5 ;  /* 0x0000000502007986 */ /* 0x0001e4000c101904 */
.L_x_2:
[----:B------:R-:W-:Y:S05]  /*01e0*/  BSYNC.RECONVERGENT B0 ;  /* 0x0000000000007941 */ /* 0x000fea0003800200 */
.L_x_1:
[----:B------:R-:W-:Y:S05]  /*01f0*/  @P1 EXIT ;  /* 0x000000000000194d */ /* 0x000fea0003800000 */
[----:B0-----:R-:W0:Y:S01]  /*0200*/  LDC.64 R2, c[0x0][0x388] ;  /* 0x0000e200ff027b82 */ /* 0x001e220000000a00 */
[----:B------:R-:W-:-:S05]  /*0210*/  LEA R7, R4, R7, 0x9 ;  /* 0x0000000704077211 */ /* 0x000fca00078e48ff */
[----:B0-----:R-:W-:-:S05]  /*0220*/  IMAD.WIDE.U32 R2, R7, 0x4, R2 ;  /* 0x0000000407027825 */ /* 0x001fca00078e0002 */
[----:B------:R-:W2:Y:S02]  /*0230*/  LDG.E R0, desc[UR4][R2.64+0x400] ;  /* 0x0004000402007981 */ /* 0x000ea4000c1e1900 */
[----:B--2---:R-:W-:-:S05]  /*0240*/  IMAD R5, R0, R0, RZ ;  /* 0x0000000000057224 */ /* 0x004fca00078e02ff */
[----:B------:R-:W-:Y:S01]  /*0250*/  STG.E desc[UR4][R2.64+0x400], R5 ;  /* 0x0004000502007986 */ /* 0x000fe2000c101904 */
[----:B------:R-:W-:Y:S05]  /*0260*/  EXIT ;  /* 0x000000000000794d */ /* 0x000fea0003800000 */
.L_x_3:
[----:B------:R-:W-:-:S00]  /*0270*/  BRA `(.L_x_3) ;  /* 0xfffffffc00fc7947 */ /* 0x000fc0000383ffff */
[----:B------:R-:W-:-:S00]  /*0280*/  NOP ;  /* 0x0000000000007918 */ /* 0x000fc00000000000 */
[----:B------:R-:W-:-:S00]  /*0290*/  NOP ;  /* 0x0000000000007918 */ /* 0x000fc00000000000 */
[----:B------:R-:W-:-:S00]  /*02a0*/  NOP ;  /* 0x0000000000007918 */ /* 0x000fc00000000000 */
[----:B------:R-:W-:-:S00]  /*02b0*/  NOP ;  /* 0x0000000000007918 */ /* 0x000fc00000000000 */
[----:B------:R-:W-:-:S00]  /*02c0*/  NOP ;  /* 0x0000000000007918 */ /* 0x000fc00000000000 */
[----:B------:R-:W-:-:S00]  /*02d0*/  NOP ;  /* 0x0000000000007918 */ /* 0x000fc00000000000 */
[----:B------:R-:W-:-:S00]  /*02e0*/  NOP ;  /* 0x0000000000007918 */ /* 0x000fc00000000000 */
[----:B------:R-:W-:-:S00]  /*02f0*/  NOP ;  /* 0x0000000000007918 */ /* 0x000fc00000000000 */
.L_x_5:


//--------------------- .text._ZN3cub18CUB_300001_SM_10006detail11EmptyKernelIvEEvv --------------------------
	.section	.text._ZN3cub18CUB_300001_SM_10006detail11EmptyKernelIvEEvv,"ax",@progbits
	.align	128
        .global         _ZN3cub18CUB_300001_SM_10006detail11EmptyKernelIvEEvv
        .type           _ZN3cub18CUB_300001_SM_10006detail11EmptyKernelIvEEvv,@function
        .size           _ZN3cub18CUB_300001_SM_10006detail11EmptyKernelIvEEvv,(.L_x_6 - _ZN3cub18CUB_300001_SM_10006detail11EmptyKernelIvEEvv)
        .other          _ZN3cub18CUB_300001_SM_10006detail11EmptyKernelIvEEvv,@"STO_CUDA_ENTRY STV_DEFAULT"
_ZN3cub18CUB_300001_SM_10006detail11EmptyKernelIvEEvv:
.text._ZN3cub18CUB_300001_SM_10006detail11EmptyKernelIvEEvv:
[----:B------:R-:W-:Y:S01]  /*0000*/  LDC R1, c[0x0][0x37c] ;  /* 0x0000df00ff017b82 */ /* 0x000fe20000000800 */
[----:B------:R-:W-:Y:S05]  /*0010*/  EXIT ;  /* 0x000000000000794d */ /* 0x000fea0003800000 */
.L_x_4:
        /* <DEDUP_REMOVED lines=14> */
.L_x_6:


//--------------------- .nv.shared.reserved.0     --------------------------
	.section	.nv.shared.reserved.0,"aw",@nobits
	.weak		__nv_reservedSMEM_offset_0_alias
	.size		__nv_reservedSMEM_offset_0_alias, 0, 64
	.other		__nv_reservedSMEM_offset_0_alias,@"STO_CUDA_RESERVED_SHARED STV_DEFAULT"
__nv_reservedSMEM_offset_0_alias:
	.zero		0
	.zero		64


//--------------------- .nv.global                --------------------------
	.section	.nv.global,"aw",@nobits
.nv.global:
	.type		_ZN30_INTERNAL_c4f31890_4_k_cu_main6thrust24THRUST_300001_SM_1000_NS12placeholders2_5E,@object
	.size		_ZN30_INTERNAL_c4f31890_4_k_cu_main6thrust24THRUST_300001_SM_1000_NS12placeholders2_5E,(_ZN30_INTERNAL_c4f31890_4_k_cu_main4cuda3std3__45__cpo6cbeginE - _ZN30_INTERNAL_c4f31890_4_k_cu_main6thrust24THRUST_300001_SM_1000_NS12placeholders2_5E)
_ZN30_INTERNAL_c4f31890_4_k_cu_main6thrust24THRUST_300001_SM_1000_NS12placeholders2_5E:
	.zero		1
	.type		_ZN30_INTERNAL_c4f31890_4_k_cu_main4cuda3std3__45__cpo6cbeginE,@object
	.size		_ZN30_INTERNAL_c4f31890_4_k_cu_main4cuda3std3__45__cpo6cbeginE,(_ZN30_INTERNAL_c4f31890_4_k_cu_main4cuda3std6ranges3__45__cpo6cbeginE - _ZN30_INTERNAL_c4f31890_4_k_cu_main4cuda3std3__45__cpo6cbeginE)
_ZN30_INTERNAL_c4f31890_4_k_cu_main4cuda3std3__45__cpo6cbeginE:
	.zero		1
	.type		_ZN30_INTERNAL_c4f31890_4_k_cu_main4cuda3std6ranges3__45__cpo6cbeginE,@object
	.size		_ZN30_INTERNAL_c4f31890_4_k_cu_main4cuda3std6ranges3__45__cpo6cbeginE,(_ZN30_INTERNAL_c4f31890_4_k_cu_main4cuda3std3__48in_placeE - _ZN30_INTERNAL_c4f31890_4_k_cu_main4cuda3std6ranges3__45__cpo6cbeginE)
_ZN30_INTERNAL_c4f31890_4_k_cu_main4cuda3std6ranges3__45__cpo6cbeginE:
	.zero		1
	.type		_ZN30_INTERNAL_c4f31890_4_k_cu_main4cuda3std3__48in_placeE,@object
	.size		_ZN30_INTERNAL_c4f31890_4_k_cu_main4cuda3std3__48in_placeE,(_ZN30_INTERNAL_c4f31890_4_k_cu_main4cuda3std6ranges3__45__cpo4sizeE - _ZN30_INTERNAL_c4f31890_4_k_cu_main4cuda3std3__48in_placeE)
_ZN30_INTERNAL_c4f31890_4_k_cu_main4cuda3std3__48in_placeE:
	.zero		1
	.type		_ZN30_INTERNAL_c4f31890_4_k_cu_main4cuda3std6ranges3__45__cpo4sizeE,@object
	.size		_ZN30_INTERNAL_c4f31890_4_k_cu_main4cuda3std6ranges3__45__cpo4sizeE,(_ZN30_INTERNAL_c4f31890_4_k_cu_main6thrust24THRUST_300001_SM_1000_NS12placeholders2_9E - _ZN30_INTERNAL_c4f31890_4_k_cu_main4cuda3std6ranges3__45__cpo4sizeE)
_ZN30_INTERNAL_c4f31890_4_k_cu_main4cuda3std6ranges3__45__cpo4sizeE:
	.zero		1
	.type		_ZN30_INTERNAL_c4f31890_4_k_cu_main6thrust24THRUST_300001_SM_1000_NS12placeholders2_9E,@object
	.size		_ZN30_INTERNAL_c4f31890_4_k_cu_main6thrust24THRUST_300001_SM_1000_NS12placeholders2_9E,(_ZN30_INTERNAL_c4f31890_4_k_cu_main4cuda3std3__45__cpo7crbeginE - _ZN30_INTERNAL_c4f31890_4_k_cu_main6thrust24THRUST_300001_SM_1000_NS12placeholders2_9E)
_ZN30_INTERNAL_c4f31890_4_k_cu_main6thrust24THRUST_300001_SM_1000_NS12placeholders2_9E:
	.zero		1
	.type		_ZN30_INTERNAL_c4f31890_4_k_cu_main4cuda3std3__45__cpo7crbeginE,@object
	.size		_ZN30_INTERNAL_c4f31890_4_k_cu_main4cuda3std3__45__cpo7crbeginE,(_ZN30_INTERNAL_c4f31890_4_k_cu_main4cuda3std6ranges3__45__cpo4nextE - _ZN30_INTERNAL_c4f31890_4_k_cu_main4cuda3std3__45__cpo7crbeginE)
_ZN30_INTERNAL_c4f31890_4_k_cu_main4cuda3std3__45__cpo7crbeginE:
	.zero		1
	.type		_ZN30_INTERNAL_c4f31890_4_k_cu_main4cuda3std6ranges3__45__cpo4nextE,@object
	.size		_ZN30_INTERNAL_c4f31890_4_k_cu_main4cuda3std6ranges3__45__cpo4nextE,(_ZN30_INTERNAL_c4f31890_4_k_cu_main4cuda3std6ranges3__45__cpo4swapE - _ZN30_INTERNAL_c4f31890_4_k_cu_main4cuda3std6ranges3__45__cpo4nextE)
_ZN30_INTERNAL_c4f31890_4_k_cu_main4cuda3std6ranges3__45__cpo4nextE:
	.zero		1
	.type		_ZN30_INTERNAL_c4f31890_4_k_cu_main4cuda3std6ranges3__45__cpo4swapE,@object
	.size		_ZN30_INTERNAL_c4f31890_4_k_cu_main4cuda3std6ranges3__45__cpo4swapE,(_ZN30_INTERNAL_c4f31890_4_k_cu_main6thrust24THRUST_300001_SM_1000_NS12placeholders2_1E - _ZN30_INTERNAL_c4f31890_4_k_cu_main4cuda3std6ranges3__45__cpo4swapE)
_ZN30_INTERNAL_c4f31890_4_k_cu_main4cuda3std6ranges3__45__cpo4swapE:
	.zero		1
	.type		_ZN30_INTERNAL_c4f31890_4_k_cu_main6thrust24THRUST_300001_SM_1000_NS12placeholders2_1E,@object
	.size		_ZN30_INTERNAL_c4f31890_4_k_cu_main6thrust24THRUST_300001_SM_1000_NS12placeholders2_1E,(_ZN30_INTERNAL_c4f31890_4_k_cu_main6thrust24THRUST_300001_SM_1000_NS12placeholders2_3E - _ZN30_INTERNAL_c4f31890_4_k_cu_main6thrust24THRUST_300001_SM_1000_NS12placeholders2_1E)
_ZN30_INTERNAL_c4f31890_4_k_cu_main6thrust24THRUST_300001_SM_1000_NS12placeholders2_1E:
	.zero		1
	.type		_ZN30_INTERNAL_c4f31890_4_k_cu_main6thrust24THRUST_300001_SM_1000_NS12placeholders2_3E,@object
	.size		_ZN30_INTERNAL_c4f31890_4_k_cu_main6thrust24THRUST_300001_SM_1000_NS12placeholders2_3E,(_ZN30_INTERNAL_c4f31890_4_k_cu_main4cuda3std3__45__cpo5beginE - _ZN30_INTERNAL_c4f31890_4_k_cu_main6thrust24THRUST_300001_SM_1000_NS12placeholders2_3E)
_ZN30_INTERNAL_c4f31890_4_k_cu_main6thrust24THRUST_300001_SM_1000_NS12placeholders2_3E:
	.zero		1
	.type		_ZN30_INTERNAL_c4f31890_4_k_cu_main4cuda3std3__45__cpo5beginE,@object
	.size		_ZN30_INTERNAL_c4f31890_4_k_cu_main4cuda3std3__45__cpo5beginE,(_ZN30_INTERNAL_c4f31890_4_k_cu_main4cuda3std6ranges3__45__cpo5beginE - _ZN30_INTERNAL_c4f31890_4_k_cu_main4cuda3std3__45__cpo5beginE)
_ZN30_INTERNAL_c4f31890_4_k_cu_main4cuda3std3__45__cpo5beginE:
	.zero		1
	.type		_ZN30_INTERNAL_c4f31890_4_k_cu_main4cuda3std6ranges3__45__cpo5beginE,@object
	.size		_ZN30_INTERNAL_c4f31890_4_k_cu_main4cuda3std6ranges3__45__cpo5beginE,(_ZN30_INTERNAL_c4f31890_4_k_cu_main4cuda3std3__432_GLOBAL__N__c4f31890_4_k_cu_main6ignoreE - _ZN30_INTERNAL_c4f31890_4_k_cu_main4cuda3std6ranges3__45__cpo5beginE)
_ZN30_INTERNAL_c4f31890_4_k_cu_main4cuda3std6ranges3__45__cpo5beginE:
	.zero		1
	.type		_ZN30_INTERNAL_c4f31890_4_k_cu_main4cuda3std3__432_GLOBAL__N__c4f31890_4_k_cu_main6ignoreE,@object
	.size		_ZN30_INTERNAL_c4f31890_4_k_cu_main4cuda3std3__432_GLOBAL__N__c4f31890_4_k_cu_main6ignoreE,(_ZN30_INTERNAL_c4f31890_4_k_cu_main4cuda3std6ranges3__45__cpo4dataE - _ZN30_INTERNAL_c4f31890_4_k_cu_main4cuda3std3__432_GLOBAL__N__c4f31890_4_k_cu_main6ignoreE)
_ZN30_INTERNAL_c4f31890_4_k_cu_main4cuda3std3__432_GLOBAL__N__c4f31890_4_k_cu_main6ignoreE:
	.zero		1
	.type		_ZN30_INTERNAL_c4f31890_4_k_cu_main4cuda3std6ranges3__45__cpo4dataE,@object
	.size		_ZN30_INTERNAL_c4f31890_4_k_cu_main4cuda3std6ranges3__45__cpo4dataE,(_ZN30_INTERNAL_c4f31890_4_k_cu_main6thrust24THRUST_300001_SM_1000_NS12placeholders2_7E - _ZN30_INTERNAL_c4f31890_4_k_cu_main4cuda3std6ranges3__45__cpo4dataE)
_ZN30_INTERNAL_c4f31890_4_k_cu_main4cuda3std6ranges3__45__cpo4dataE:
	.zero		1
	.type		_ZN30_INTERNAL_c4f31890_4_k_cu_main6thrust24THRUST_300001_SM_1000_NS12placeholders2_7E,@object
	.size		_ZN30_INTERNAL_c4f31890_4_k_cu_main6thrust24THRUST_300001_SM_1000_NS12placeholders2_7E,(_ZN30_INTERNAL_c4f31890_4_k_cu_main4cuda3std3__45__cpo6rbeginE - _ZN30_INTERNAL_c4f31890_4_k_cu_main6thrust24THRUST_300001_SM_1000_NS12placeholders2_7E)
_ZN30_INTERNAL_c4f31890_4_k_cu_main6thrust24THRUST_300001_SM_1000_NS12placeholders2_7E:
	.zero		1
	.type		_ZN30_INTERNAL_c4f31890_4_k_cu_main4cuda3std3__45__cpo6rbeginE,@object
	.size		_ZN30_INTERNAL_c4f31890_4_k_cu_main4cuda3std3__45__cpo6rbeginE,(_ZN30_INTERNAL_c4f31890_4_k_cu_main4cuda3std6ranges3__45__cpo7advanceE - _ZN30_INTERNAL_c4f31890_4_k_cu_main4cuda3std3__45__cpo6rbeginE)
_ZN30_INTERNAL_c4f31890_4_k_cu_main4cuda3std3__45__cpo6rbeginE:
	.zero		1
	.type		_ZN30_INTERNAL_c4f31890_4_k_cu_main4cuda3std6ranges3__45__cpo7advanceE,@object
	.size		_ZN30_INTERNAL_c4f31890_4_k_cu_main4cuda3std6ranges3__45__cpo7advanceE,(_ZN30_INTERNAL_c4f31890_4_k_cu_main4cuda3std3__47nulloptE - _ZN30_INTERNAL_c4f31890_4_k_cu_main4cuda3std6ranges3__45__cpo7advanceE)
_ZN30_INTERNAL_c4f31890_4_k_cu_main4cuda3std6ranges3__45__cpo7advanceE:
	.zero		1
	.type		_ZN30_INTERNAL_c4f31890_4_k_cu_main4cuda3std3__47nulloptE,@object
	.size		_ZN30_INTERNAL_c4f31890_4_k_cu_main4cuda3std3__47nulloptE,(_ZN30_INTERNAL_c4f31890_4_k_cu_main4cuda3std6ranges3__45__cpo8distanceE - _ZN30_INTERNAL_c4f31890_4_k_cu_main4cuda3std3__47nulloptE)
_ZN30_INTERNAL_c4f31890_4_k_cu_main4cuda3std3__47nulloptE:
	.zero		1
	.type		_ZN30_INTERNAL_c4f31890_4_k_cu_main4cuda3std6ranges3__45__cpo8distanceE,@object
	.size		_ZN30_INTERNAL_c4f31890_4_k_cu_main4cuda3std6ranges3__45__cpo8distanceE,(_ZN30_INTERNAL_c4f31890_4_k_cu_main6thrust24THRUST_300001_SM_1000_NS12placeholders2_6E - _ZN30_INTERNAL_c4f31890_4_k_cu_main4cuda3std6ranges3__45__cpo8distanceE)
_ZN30_INTERNAL_c4f31890_4_k_cu_main4cuda3std6ranges3__45__cpo8distanceE:
	.zero		1
	.type		_ZN30_INTERNAL_c4f31890_4_k_cu_main6thrust24THRUST_300001_SM_1000_NS12placeholders2_6E,@object
	.size		_ZN30_INTERNAL_c4f31890_4_k_cu_main6thrust24THRUST_300001_SM_1000_NS12placeholders2_6E,(_ZN30_INTERNAL_c4f31890_4_k_cu_main4cuda3std3__45__cpo4cendE - _ZN30_INTERNAL_c4f31890_4_k_cu_main6thrust24THRUST_300001_SM_1000_NS12placeholders2_6E)
_ZN30_INTERNAL_c4f31890_4_k_cu_main6thrust24THRUST_300001_SM_1000_NS12placeholders2_6E:
	.zero		1
	.type		_ZN30_INTERNAL_c4f31890_4_k_cu_main4cuda3std3__45__cpo4cendE,@object
	.size		_ZN30_INTERNAL_c4f31890_4_k_cu_main4cuda3std3__45__cpo4cendE,(_ZN30_INTERNAL_c4f31890_4_k_cu_main4cuda3std6ranges3__45__cpo4cendE - _ZN30_INTERNAL_c4f31890_4_k_cu_main4cuda3std3__45__cpo4cendE)
_ZN30_INTERNAL_c4f31890_4_k_cu_main4cuda3std3__45__cpo4cendE:
	.zero		1
	.type		_ZN30_INTERNAL_c4f31890_4_k_cu_main4cuda3std6ranges3__45__cpo4cendE,@object
	.size		_ZN30_INTERNAL_c4f31890_4_k_cu_main4cuda3std6ranges3__45__cpo4cendE,(_ZN30_INTERNAL_c4f31890_4_k_cu_main4cuda3std3__420unreachable_sentinelE - _ZN30_INTERNAL_c4f31890_4_k_cu_main4cuda3std6ranges3__45__cpo4cendE)
_ZN30_INTERNAL_c4f31890_4_k_cu_main4cuda3std6ranges3__45__cpo4cendE:
	.zero		1
	.type		_ZN30_INTERNAL_c4f31890_4_k_cu_main4cuda3std3__420unreachable_sentinelE,@object
	.size		_ZN30_INTERNAL_c4f31890_4_k_cu_main4cuda3std3__420unreachable_sentinelE,(_ZN30_INTERNAL_c4f31890_4_k_cu_main4cuda3std6ranges3__45__cpo5ssizeE - _ZN30_INTERNAL_c4f31890_4_k_cu_main4cuda3std3__420unreachable_sentinelE)
_ZN30_INTERNAL_c4f31890_4_k_cu_main4cuda3std3__420unreachable_sentinelE:
	.zero		1
	.type		_ZN30_INTERNAL_c4f31890_4_k_cu_main4cuda3std6ranges3__45__cpo5ssizeE,@object
	.size		_ZN30_INTERNAL_c4f31890_4_k_cu_main4cuda3std6ranges3__45__cpo5ssizeE,(_ZN30_INTERNAL_c4f31890_4_k_cu_main6thrust24THRUST_300001_SM_1000_NS12placeholders3_10E - _ZN30_INTERNAL_c4f31890_4_k_cu_main4cuda3std6ranges3__45__cpo5ssizeE)
_ZN30_INTERNAL_c4f31890_4_k_cu_main4cuda3std6ranges3__45__cpo5ssizeE:
	.zero		1
	.type		_ZN30_INTERNAL_c4f31890_4_k_cu_main6thrust24THRUST_300001_SM_1000_NS12placeholders3_10E,@object
	.size		_ZN30_INTERNAL_c4f31890_4_k_cu_main6thrust24THRUST_300001_SM_1000_NS12placeholders3_10E,(_ZN30_INTERNAL_c4f31890_4_k_cu_main4cuda3std3__45__cpo5crendE - _ZN30_INTERNAL_c4f31890_4_k_cu_main6thrust24THRUST_300001_SM_1000_NS12placeholders3_10E)
_ZN30_INTERNAL_c4f31890_4_k_cu_main6thrust24THRUST_300001_SM_1000_NS12placeholders3_10E:
	.zero		1
	.type		_ZN30_INTERNAL_c4f31890_4_k_cu_main4cuda3std3__45__cpo5crendE,@object
	.size		_ZN30_INTERNAL_c4f31890_4_k_cu_main4cuda3std3__45__cpo5crendE,(_ZN30_INTERNAL_c4f31890_4_k_cu_main4cuda3std6ranges3__45__cpo4prevE - _ZN30_INTERNAL_c4f31890_4_k_cu_main4cuda3std3__45__cpo5crendE)
_ZN30_INTERNAL_c4f31890_4_k_cu_main4cuda3std3__45__cpo5crendE:
	.zero		1
	.type		_ZN30_INTERNAL_c4f31890_4_k_cu_main4cuda3std6ranges3__45__cpo4prevE,@object
	.size		_ZN30_INTERNAL_c4f31890_4_k_cu_main4cuda3std6ranges3__45__cpo4prevE,(_ZN30_INTERNAL_c4f31890_4_k_cu_main4cuda3std6ranges3__45__cpo9iter_moveE - _ZN30_INTERNAL_c4f31890_4_k_cu_main4cuda3std6ranges3__45__cpo4prevE)
_ZN30_INTERNAL_c4f31890_4_k_cu_main4cuda3std6ranges3__45__cpo4prevE:
	.zero		1
	.type		_ZN30_INTERNAL_c4f31890_4_k_cu_main4cuda3std6ranges3__45__cpo9iter_moveE,@object
	.size		_ZN30_INTERNAL_c4f31890_4_k_cu_main4cuda3std6ranges3__45__cpo9iter_moveE,(_ZN30_INTERNAL_c4f31890_4_k_cu_main6thrust24THRUST_300001_SM_1000_NS12placeholders2_2E - _ZN30_INTERNAL_c4f31890_4_k_cu_main4cuda3std6ranges3__45__cpo9iter_moveE)
_ZN30_INTERNAL_c4f31890_4_k_cu_main4cuda3std6ranges3__45__cpo9iter_moveE:
	.zero		1
	.type		_ZN30_INTERNAL_c4f31890_4_k_cu_main6thrust24THRUST_300001_SM_1000_NS12placeholders2_2E,@object
	.size		_ZN30_INTERNAL_c4f31890_4_k_cu_main6thrust24THRUST_300001_SM_1000_NS12placeholders2_2E,(_ZN30_INTERNAL_c4f31890_4_k_cu_main6thrust24THRUST_300001_SM_1000_NS12placeholders2_4E - _ZN30_INTERNAL_c4f31890_4_k_cu_main6thrust24THRUST_300001_SM_1000_NS12placeholders2_2E)
_ZN30_INTERNAL_c4f31890_4_k_cu_main6thrust24THRUST_300001_SM_1000_NS12placeholders2_2E:
	.zero		1
	.type		_ZN30_INTERNAL_c4f31890_4_k_cu_main6thrust24THRUST_300001_SM_1000_NS12placeholders2_4E,@object
	.size		_ZN30_INTERNAL_c4f31890_4_k_cu_main6thrust24THRUST_300001_SM_1000_NS12placeholders2_4E,(_ZN30_INTERNAL_c4f31890_4_k_cu_main4cuda3std3__45__cpo3endE - _ZN30_INTERNAL_c4f31890_4_k_cu_main6thrust24THRUST_300001_SM_1000_NS12placeholders2_4E)
_ZN30_INTERNAL_c4f31890_4_k_cu_main6thrust24THRUST_300001_SM_1000_NS12placeholders2_4E:
	.zero		1
	.type		_ZN30_INTERNAL_c4f31890_4_k_cu_main4cuda3std3__45__cpo3endE,@object
	.size		_ZN30_INTERNAL_c4f31890_4_k_cu_main4cuda3std3__45__cpo3endE,(_ZN30_INTERNAL_c4f31890_4_k_cu_main4cuda3std6ranges3__45__cpo3endE - _ZN30_INTERNAL_c4f31890_4_k_cu_main4cuda3std3__45__cpo3endE)
_ZN30_INTERNAL_c4f31890_4_k_cu_main4cuda3std3__45__cpo3endE:
	.zero		1
	.type		_ZN30_INTERNAL_c4f31890_4_k_cu_main4cuda3std6ranges3__45__cpo3endE,@object
	.size		_ZN30_INTERNAL_c4f31890_4_k_cu_main4cuda3std6ranges3__45__cpo3endE,(_ZN30_INTERNAL_c4f31890_4_k_cu_main4cuda3std3__419piecewise_constructE - _ZN30_INTERNAL_c4f31890_4_k_cu_main4cuda3std6ranges3__45__cpo3endE)
_ZN30_INTERNAL_c4f31890_4_k_cu_main4cuda3std6ranges3__45__cpo3endE:
	.zero		1
	.type		_ZN30_INTERNAL_c4f31890_4_k_cu_main4cuda3std3__419piecewise_constructE,@object
	.size		_ZN30_INTERNAL_c4f31890_4_k_cu_main4cuda3std3__419piecewise_constructE,(_ZN30_INTERNAL_c4f31890_4_k_cu_main4cuda3std6ranges3__45__cpo5cdataE - _ZN30_INTERNAL_c4f31890_4_k_cu_main4cuda3std3__419piecewise_constructE)
_ZN30_INTERNAL_c4f31890_4_k_cu_main4cuda3std3__419piecewise_constructE:
	.zero		1
	.type		_ZN30_INTERNAL_c4f31890_4_k_cu_main4cuda3std6ranges3__45__cpo5cdataE,@object
	.size		_ZN30_INTERNAL_c4f31890_4_k_cu_main4cuda3std6ranges3__45__cpo5cdataE,(_ZN30_INTERNAL_c4f31890_4_k_cu_main6thrust24THRUST_300001_SM_1000_NS12placeholders2_8E - _ZN30_INTERNAL_c4f31890_4_k_cu_main4cuda3std6ranges3__45__cpo5cdataE)
_ZN30_INTERNAL_c4f31890_4_k_cu_main4cuda3std6ranges3__45__cpo5cdataE:
	.zero		1
	.type		_ZN30_INTERNAL_c4f31890_4_k_cu_main6thrust24THRUST_300001_SM_1000_NS12placeholders2_8E,@object
	.size		_ZN30_INTERNAL_c4f31890_4_k_cu_main6thrust24THRUST_300001_SM_1000_NS12placeholders2_8E,(_ZN30_INTERNAL_c4f31890_4_k_cu_main4cuda3std3__45__cpo4rendE - _ZN30_INTERNAL_c4f31890_4_k_cu_main6thrust24THRUST_300001_SM_1000_NS12placeholders2_8E)
_ZN30_INTERNAL_c4f31890_4_k_cu_main6thrust24THRUST_300001_SM_1000_NS12placeholders2_8E:
	.zero		1
	.type		_ZN30_INTERNAL_c4f31890_4_k_cu_main4cuda3std3__45__cpo4rendE,@object
	.size		_ZN30_INTERNAL_c4f31890_4_k_cu_main4cuda3std3__45__cpo4rendE,(_ZN30_INTERNAL_c4f31890_4_k_cu_main4cuda3std6ranges3__45__cpo9iter_swapE - _ZN30_INTERNAL_c4f31890_4_k_cu_main4cuda3std3__45__cpo4rendE)
_ZN30_INTERNAL_c4f31890_4_k_cu_main4cuda3std3__45__cpo4rendE:
	.zero		1
	.type		_ZN30_INTERNAL_c4f31890_4_k_cu_main4cuda3std6ranges3__45__cpo9iter_swapE,@object
	.size		_ZN30_INTERNAL_c4f31890_4_k_cu_main4cuda3std6ranges3__45__cpo9iter_swapE,(_ZN30_INTERNAL_c4f31890_4_k_cu_main4cuda3std3__48unexpectE - _ZN30_INTERNAL_c4f31890_4_k_cu_main4cuda3std6ranges3__45__cpo9iter_swapE)
_ZN30_INTERNAL_c4f31890_4_k_cu_main4cuda3std6ranges3__45__cpo9iter_swapE:
	.zero		1
	.type		_ZN30_INTERNAL_c4f31890_4_k_cu_main4cuda3std3__48unexpectE,@object
	.size		_ZN30_INTERNAL_c4f31890_4_k_cu_main4cuda3std3__48unexpectE,(_ZN30_INTERNAL_c4f31890_4_k_cu_main6thrust24THRUST_300001_SM_1000_NS6system6detail10sequential3seqE - _ZN30_INTERNAL_c4f31890_4_k_cu_main4cuda3std3__48unexpectE)
_ZN30_INTERNAL_c4f31890_4_k_cu_main4cuda3std3__48unexpectE:
	.zero		1
	.type		_ZN30_INTERNAL_c4f31890_4_k_cu_main6thrust24THRUST_300001_SM_1000_NS6system6detail10sequential3seqE,@object
	.size		_ZN30_INTERNAL_c4f31890_4_k_cu_main6thrust24THRUST_300001_SM_1000_NS6system6detail10sequential3seqE,(.L_29 - _ZN30_INTERNAL_c4f31890_4_k_cu_main6thrust24THRUST_300001_SM_1000_NS6system6detail10sequential3seqE)
_ZN30_INTERNAL_c4f31890_4_k_cu_main6thrust24THRUST_300001_SM_1000_NS6system6detail10sequential3seqE:
	.zero		1
.L_29:


//--------------------- .nv.constant0._ZN3cub18CUB_300001_SM_10006detail8for_each13static_kernelINS2_12policy_hub_t12policy_500_tEiNS2_12op_wrapper_tIi6SquarePiEEEEvT0_T1_ --------------------------
	.section	.nv.constant0._ZN3cub18CUB_300001_SM_10006detail8for_each13static_kernelINS2_12policy_hub_t12policy_500_tEiNS2_12op_wrapper_tIi6SquarePiEEEEvT0_T1_,"a",@progbits
	.sectionflags	@""
	.align	4
.nv.constant0._ZN3cub18CUB_300001_SM_10006detail8for_each13static_kernelINS2_12policy_hub_t12policy_500_tEiNS2_12op_wrapper_tIi6SquarePiEEEEvT0_T1_:
	.zero		920


//--------------------- .nv.constant0._ZN3cub18CUB_300001_SM_10006detail11EmptyKernelIvEEvv --------------------------
	.section	.nv.constant0._ZN3cub18CUB_300001_SM_10006detail11EmptyKernelIvEEvv,"a",@progbits
	.sectionflags	@""
	.align	4
.nv.constant0._ZN3cub18CUB_300001_SM_10006detail11EmptyKernelIvEEvv:
	.zero		896


//--------------------- SYMBOLS --------------------------

	.type		.nv.reservedSmem.offset0,@object
	.size		.nv.reservedSmem.offset0,0x4
